//
// Generated by NVIDIA NVVM Compiler
//
// Compiler Build ID: CL-36424714
// Cuda compilation tools, release 13.0, V13.0.88
// Based on NVVM 20.0.0
//

.version 9.0
.target sm_100
.address_size 64

	// .globl	_Z17doubleArrayKernelPiii

.visible .entry _Z17doubleArrayKernelPiii(
	.param .u64 .ptr .align 1 _Z17doubleArrayKernelPiii_param_0,
	.param .u32 _Z17doubleArrayKernelPiii_param_1,
	.param .u32 _Z17doubleArrayKernelPiii_param_2
)
{
	.reg .pred 	%p<4>;
	.reg .b32 	%r<16>;
	.reg .b64 	%rd<5>;

	ld.param.u64 	%rd1, [_Z17doubleArrayKernelPiii_param_0];
	ld.param.u32 	%r2, [_Z17doubleArrayKernelPiii_param_1];
	ld.param.u32 	%r3, [_Z17doubleArrayKernelPiii_param_2];
	mov.u32 	%r5, %ctaid.x;
	mov.u32 	%r6, %ntid.x;
	mov.u32 	%r7, %tid.x;
	mad.lo.s32 	%r8, %r5, %r6, %r7;
	mov.u32 	%r9, %ctaid.y;
	mov.u32 	%r10, %ntid.y;
	mov.u32 	%r11, %tid.y;
	mad.lo.s32 	%r12, %r9, %r10, %r11;
	mad.lo.s32 	%r1, %r3, %r8, %r12;
	setp.ge.s32 	%p1, %r8, %r2;
	setp.ge.s32 	%p2, %r12, %r3;
	or.pred  	%p3, %p1, %p2;
	@%p3 bra 	$L__BB0_2;
	cvta.to.global.u64 	%rd2, %rd1;
	mul.wide.s32 	%rd3, %r1, 4;
	add.s64 	%rd4, %rd2, %rd3;
	ld.global.u32 	%r14, [%rd4];
	shl.b32 	%r15, %r14, 1;
	st.global.u32 	[%rd4], %r15;
$L__BB0_2:
	ret;

}


// ===== COMPILED SASS (sm_100) =====

	.target	sm_100

	.elftype	@"ET_EXEC"


//--------------------- .note.nv.tkinfo           --------------------------
	.section	.note.nv.tkinfo,"",@"SHT_NOTE"
	.sectionflags	@"SHF_NOTE_NV_TKINFO"
	.tkinfo
        /*0018*/ 	.word	0x00000002
        /*0030*/ 	.string	""
        /*0030*/ 	.string	"ptxas"
        /*0030*/ 	.string	"Cuda compilation tools, release 13.0, V13.0.88"
        /*0030*/ 	.string	"Build cuda_13.0.r13.0/compiler.36424714_0"
        /*0030*/ 	.string	"-arch sm_100 -m 64 "



//--------------------- .note.nv.cuinfo           --------------------------
	.section	.note.nv.cuinfo,"",@"SHT_NOTE"
	.sectionflags	@"SHF_NOTE_NV_CUINFO"
        /*0018*/ 	.short	0x0002
        /*001a*/ 	.short	0x0064
        /*001c*/ 	.short	0x0082
	.zero		2


//--------------------- .nv.info                  --------------------------
	.section	.nv.info,"",@"SHT_CUDA_INFO"
	.align	4


	//----- nvinfo : EIATTR_REGCOUNT
	.align		4
        /*0000*/ 	.byte	0x04, 0x2f
        /*0002*/ 	.short	(.L_1 - .L_0)
	.align		4
.L_0:
        /*0004*/ 	.word	index@(_Z17doubleArrayKernelPiii)
        /*0008*/ 	.word	0x00000008


	//----- nvinfo : EIATTR_FRAME_SIZE
	.align		4
.L_1:
        /*000c*/ 	.byte	0x04, 0x11
        /*000e*/ 	.short	(.L_3 - .L_2)
	.align		4
.L_2:
        /*0010*/ 	.word	index@(_Z17doubleArrayKernelPiii)
        /*0014*/ 	.word	0x00000000


	//----- nvinfo : EIATTR_MIN_STACK_SIZE
	.align		4
.L_3:
        /*0018*/ 	.byte	0x04, 0x12
        /*001a*/ 	.short	(.L_5 - .L_4)
	.align		4
.L_4:
        /*001c*/ 	.word	index@(_Z17doubleArrayKernelPiii)
        /*0020*/ 	.word	0x00000000
.L_5:


//--------------------- .nv.compat                --------------------------
	.section	.nv.compat,"",@"SHT_CUDA_COMPAT_INFO"
	.align	4
        /*0000*/ 	.byte	0x02, 0x09, 0x00, 0x00, 0x02, 0x02, 0x01, 0x00, 0x02, 0x05, 0x05, 0x00, 0x03, 0x07, 0x01, 0x01
        /*0010*/ 	.byte	0x02, 0x03, 0x00, 0x00, 0x02, 0x06, 0x01, 0x00, 0x04, 0x0b, 0x08, 0x00, 0x09, 0x00, 0x00, 0x00
        /*0020*/ 	.byte	0x00, 0x00, 0x00, 0x00


//--------------------- .nv.info._Z17doubleArrayKernelPiii --------------------------
	.section	.nv.info._Z17doubleArrayKernelPiii,"",@"SHT_CUDA_INFO"
	.sectionflags	@""
	.align	4


	//----- nvinfo : EIATTR_CUDA_API_VERSION
	.align		4
        /*0000*/ 	.byte	0x04, 0x37
        /*0002*/ 	.short	(.L_7 - .L_6)
.L_6:
        /*0004*/ 	.word	0x00000082


	//----- nvinfo : EIATTR_KPARAM_INFO
	.align		4
.L_7:
        /*0008*/ 	.byte	0x04, 0x17
        /*000a*/ 	.short	(.L_9 - .L_8)
.L_8:
        /*000c*/ 	.word	0x00000000
        /*0010*/ 	.short	0x0002
        /*0012*/ 	.short	0x000c
        /*0014*/ 	.byte	0x00, 0xf0, 0x11, 0x00


	//----- nvinfo : EIATTR_KPARAM_INFO
	.align		4
.L_9:
        /*0018*/ 	.byte	0x04, 0x17
        /*001a*/ 	.short	(.L_11 - .L_10)
.L_10:
        /*001c*/ 	.word	0x00000000
        /*0020*/ 	.short	0x0001
        /*0022*/ 	.short	0x0008
        /*0024*/ 	.byte	0x00, 0xf0, 0x11, 0x00


	//----- nvinfo : EIATTR_KPARAM_INFO
	.align		4
.L_11:
        /*0028*/ 	.byte	0x04, 0x17
        /*002a*/ 	.short	(.L_13 - .L_12)
.L_12:
        /*002c*/ 	.word	0x00000000
        /*0030*/ 	.short	0x0000
        /*0032*/ 	.short	0x0000
        /*0034*/ 	.byte	0x00, 0xf5, 0x21, 0x00


	//----- nvinfo : EIATTR_SPARSE_MMA_MASK
	.align		4
.L_13:
        /*0038*/ 	.byte	0x03, 0x50
        /*003a*/ 	.short	0x0000


	//----- nvinfo : EIATTR_MAXREG_COUNT
	.align		4
        /*003c*/ 	.byte	0x03, 0x1b
        /*003e*/ 	.short	0x00ff


	//----- nvinfo : EIATTR_MERCURY_ISA_VERSION
	.align		4
        /*0040*/ 	.byte	0x03, 0x5f
        /*0042*/ 	.short	0x0101


	//----- nvinfo : EIATTR_VRC_CTA_INIT_COUNT
	.align		4
        /*0044*/ 	.byte	0x02, 0x4a
	.zero		1
	.zero		1


	//----- nvinfo : EIATTR_EXIT_INSTR_OFFSETS
	.align		4
        /*0048*/ 	.byte	0x04, 0x1c
        /*004a*/ 	.short	(.L_15 - .L_14)


	//   ....[0]....
.L_14:
        /*004c*/ 	.word	0x000000d0


	//   ....[1]....
        /*0050*/ 	.word	0x00000140


	//----- nvinfo : EIATTR_CBANK_PARAM_SIZE
	.align		4
.L_15:
        /*0054*/ 	.byte	0x03, 0x19
        /*0056*/ 	.short	0x0010


	//----- nvinfo : EIATTR_PARAM_CBANK
	.align		4
        /*0058*/ 	.byte	0x04, 0x0a
        /*005a*/ 	.short	(.L_17 - .L_16)
	.align		4
.L_16:
        /*005c*/ 	.word	index@(.nv.constant0._Z17doubleArrayKernelPiii)
        /*0060*/ 	.short	0x0380
        /*0062*/ 	.short	0x0010


	//----- nvinfo : EIATTR_SW_WAR
	.align		4
.L_17:
        /*0064*/ 	.byte	0x04, 0x36
        /*0066*/ 	.short	(.L_19 - .L_18)
.L_18:
        /*0068*/ 	.word	0x00000008
.L_19:


//--------------------- .nv.callgraph             --------------------------
	.section	.nv.callgraph,"",@"SHT_CUDA_CALLGRAPH"
	.align	4
	.sectionentsize	8
	.align		4
        /*0000*/ 	.word	0x00000000
	.align		4
        /*0004*/ 	.word	0xffffffff
	.align		4
        /*0008*/ 	.word	0x00000000
	.align		4
        /*000c*/ 	.word	0xfffffffe
	.align		4
        /*0010*/ 	.word	0x00000000
	.align		4
        /*0014*/ 	.word	0xfffffffd
	.align		4
        /*0018*/ 	.word	0x00000000
	.align		4
        /*001c*/ 	.word	0xfffffffc


//--------------------- .text._Z17doubleArrayKernelPiii --------------------------
	.section	.text._Z17doubleArrayKernelPiii,"ax",@progbits
	.align	128
        .global         _Z17doubleArrayKernelPiii
        .type           _Z17doubleArrayKernelPiii,@function
        .size           _Z17doubleArrayKernelPiii,(.L_x_1 - _Z17doubleArrayKernelPiii)
        .other          _Z17doubleArrayKernelPiii,@"STO_CUDA_ENTRY STV_DEFAULT"
_Z17doubleArrayKernelPiii:
.text._Z17doubleArrayKernelPiii:
[----:B------:R-:W-:Y:S01]  /*0000*/  LDC R1, c[0x0][0x37c] ;  /* 0x0000df00ff017b82 */ /* 0x000fe20000000800 */
[----:B------:R-:W0:Y:S07]  /*0010*/  S2R R2, SR_TID.Y ;  /* 0x0000000000027919 */ /* 0x000e2e0000002200 */
[----:B------:R-:W1:Y:S01]  /*0020*/  LDC R0, c[0x0][0x360] ;  /* 0x0000d800ff007b82 */ /* 0x000e620000000800 */
[----:B------:R-:W2:Y:S01]  /*0030*/  LDCU.64 UR6, c[0x0][0x388] ;  /* 0x00007100ff0677ac */ /* 0x000ea20008000a00 */
[----:B------:R-:W1:Y:S06]  /*0040*/  S2R R5, SR_TID.X ;  /* 0x0000000000057919 */ /* 0x000e6c0000002100 */
[----:B------:R-:W0:Y:S08]  /*0050*/  S2UR UR5, SR_CTAID.Y ;  /* 0x00000000000579c3 */ /* 0x000e300000002600 */
[----:B------:R-:W0:Y:S08]  /*0060*/  LDC R3, c[0x0][0x364] ;  /* 0x0000d900ff037b82 */ /* 0x000e300000000800 */
[----:B------:R-:W1:Y:S01]  /*0070*/  S2UR UR4, SR_CTAID.X ;  /* 0x00000000000479c3 */ /* 0x000e620000002500 */
[----:B0-----:R-:W-:-:S05]  /*0080*/  IMAD R3, R3, UR5, R2 ;  /* 0x0000000503037c24 */ /* 0x001fca000f8e0202 */
[----:B--2---:R-:W-:Y:S01]  /*0090*/  ISETP.GE.AND P0, PT, R3, UR7, PT ;  /* 0x0000000703007c0c */ /* 0x004fe2000bf06270 */
[----:B-1----:R-:W-:-:S04]  /*00a0*/  IMAD R0, R0, UR4, R5 ;  /* 0x0000000400007c24 */ /* 0x002fc8000f8e0205 */
[C---:B------:R-:W-:Y:S01]  /*00b0*/  IMAD R5, R0.reuse, UR7, R3 ;  /* 0x0000000700057c24 */ /* 0x040fe2000f8e0203 */
[----:B------:R-:W-:-:S13]  /*00c0*/  ISETP.GE.OR P0, PT, R0, UR6, P0 ;  /* 0x0000000600007c0c */ /* 0x000fda0008706670 */
[----:B------:R-:W-:Y:S05]  /*00d0*/  @P0 EXIT ;  /* 0x000000000000094d */ /* 0x000fea0003800000 */
[----:B------:R-:W0:Y:S01]  /*00e0*/  LDC.64 R2, c[0x0][0x380] ;  /* 0x0000e000ff027b82 */ /* 0x000e220000000a00 */
[----:B------:R-:W1:Y:S01]  /*00f0*/  LDCU.64 UR4, c[0x0][0x358] ;  /* 0x00006b00ff0477ac */ /* 0x000e620008000a00 */
[----:B0-----:R-:W-:-:S05]  /*0100*/  IMAD.WIDE R2, R5, 0x4, R2 ;  /* 0x0000000405027825 */ /* 0x001fca00078e0202 */
[----:B-1----:R-:W2:Y:S02]  /*0110*/  LDG.E R0, desc[UR4][R2.64] ;  /* 0x0000000402007981 */ /* 0x002ea4000c1e1900 */
[----:B--2---:R-:W-:-:S05]  /*0120*/  SHF.L.U32 R5, R0, 0x1, RZ ;  /* 0x0000000100057819 */ /* 0x004fca00000006ff */
[----:B------:R-:W-:Y:S01]  /*0130*/  STG.E desc[UR4][R2.64], R5 ;  /* 0x0000000502007986 */ /* 0x000fe2000c101904 */
[----:B------:R-:W-:Y:S05]  /*0140*/  EXIT ;  /* 0x000000000000794d */ /* 0x000fea0003800000 */
.L_x_0:
[----:B------:R-:W-:-:S00]  /*0150*/  BRA `(.L_x_0) ;  /* 0xfffffffc00fc7947 */ /* 0x000fc0000383ffff */
[----:B------:R-:W-:-:S00]  /*0160*/  NOP ;  /* 0x0000000000007918 */ /* 0x000fc00000000000 */
        /* <DEDUP_REMOVED lines=9> */
.L_x_1:


//--------------------- .nv.shared.reserved.0     --------------------------
	.section	.nv.shared.reserved.0,"aw",@nobits
	.weak		__nv_reservedSMEM_offset_0_alias
	.size		__nv_reservedSMEM_offset_0_alias, 0, 64
	.other		__nv_reservedSMEM_offset_0_alias,@"STO_CUDA_RESERVED_SHARED STV_DEFAULT"
__nv_reservedSMEM_offset_0_alias:
	.zero		0
	.zero		64


//--------------------- .nv.constant0._Z17doubleArrayKernelPiii --------------------------
	.section	.nv.constant0._Z17doubleArrayKernelPiii,"a",@progbits
	.sectionflags	@""
	.align	4
.nv.constant0._Z17doubleArrayKernelPiii:
	.zero		912


//--------------------- SYMBOLS --------------------------

	.type		.nv.reservedSmem.offset0,@object
	.size		.nv.reservedSmem.offset0,0x4
